	.headerflags	@"EF_CUDA_TEXMODE_UNIFIED EF_CUDA_64BIT_ADDRESS EF_CUDA_ACCELERATORS EF_CUDA_SM90 EF_CUDA_VIRTUAL_SM(EF_CUDA_SM90)"
	.elftype	@"ET_EXEC"


//--------------------- .nv.info                  --------------------------
	.section	.nv.info,"",@"SHT_CUDA_INFO"
	.align	4


	//----- nvinfo : EIATTR_REGCOUNT
	.align		4
        /*0000*/ 	.byte	0x04, 0x2f
        /*0002*/ 	.short	(.L_3 - .L_2)
	.align		4
.L_2:
        /*0004*/ 	.word	index@(triton_poi_fused__native_batch_norm_legit_no_training_relu_18)
        /*0008*/ 	.word	0x00000018


	//----- nvinfo : EIATTR_MIN_STACK_SIZE
	.align		4
.L_3:
        /*000c*/ 	.byte	0x04, 0x12
        /*000e*/ 	.short	(.L_5 - .L_4)
	.align		4
.L_4:
        /*0010*/ 	.word	index@(triton_poi_fused__native_batch_norm_legit_no_training_relu_18)
        /*0014*/ 	.word	0x00000000


	//----- nvinfo : EIATTR_FRAME_SIZE
	.align		4
.L_5:
        /*0018*/ 	.byte	0x04, 0x11
        /*001a*/ 	.short	(.L_7 - .L_6)
	.align		4
.L_6:
        /*001c*/ 	.word	index@(triton_poi_fused__native_batch_norm_legit_no_training_relu_18)
        /*0020*/ 	.word	0x00000000


	//----- nvinfo : EIATTR_MIN_STACK_SIZE
	.align		4
.L_7:
        /*0024*/ 	.byte	0x04, 0x12
        /*0026*/ 	.short	(.L_9 - .L_8)
	.align		4
.L_8:
        /*0028*/ 	.word	index@(triton_poi_fused__native_batch_norm_legit_no_training_relu_18)
        /*002c*/ 	.word	0x00000000
.L_9:


//--------------------- .nv.info.triton_poi_fused__native_batch_norm_legit_no_training_relu_18 --------------------------
	.section	.nv.info.triton_poi_fused__native_batch_norm_legit_no_training_relu_18,"",@"SHT_CUDA_INFO"
	.sectionflags	@""
	.align	4


	//----- nvinfo : EIATTR_CUDA_API_VERSION
	.align		4
        /*0000*/ 	.byte	0x04, 0x37
        /*0002*/ 	.short	(.L_11 - .L_10)
.L_10:
        /*0004*/ 	.word	0x0000007c


	//----- nvinfo : EIATTR_KPARAM_INFO
	.align		4
.L_11:
        /*0008*/ 	.byte	0x04, 0x17
        /*000a*/ 	.short	(.L_13 - .L_12)
.L_12:
        /*000c*/ 	.word	0x00000000
        /*0010*/ 	.short	0x0006
        /*0012*/ 	.short	0x0030
        /*0014*/ 	.byte	0x00, 0xf0, 0x11, 0x00


	//----- nvinfo : EIATTR_KPARAM_INFO
	.align		4
.L_13:
        /*0018*/ 	.byte	0x04, 0x17
        /*001a*/ 	.short	(.L_15 - .L_14)
.L_14:
        /*001c*/ 	.word	0x00000000
        /*0020*/ 	.short	0x0005
        /*0022*/ 	.short	0x0028
        /*0024*/ 	.byte	0x00, 0xf4, 0x21, 0x00


	//----- nvinfo : EIATTR_KPARAM_INFO
	.align		4
.L_15:
        /*0028*/ 	.byte	0x04, 0x17
        /*002a*/ 	.short	(.L_17 - .L_16)
.L_16:
        /*002c*/ 	.word	0x00000000
        /*0030*/ 	.short	0x0004
        /*0032*/ 	.short	0x0020
        /*0034*/ 	.byte	0x00, 0xf4, 0x21, 0x00


	//----- nvinfo : EIATTR_KPARAM_INFO
	.align		4
.L_17:
        /*0038*/ 	.byte	0x04, 0x17
        /*003a*/ 	.short	(.L_19 - .L_18)
.L_18:
        /*003c*/ 	.word	0x00000000
        /*0040*/ 	.short	0x0003
        /*0042*/ 	.short	0x0018
        /*0044*/ 	.byte	0x00, 0xf4, 0x21, 0x00


	//----- nvinfo : EIATTR_KPARAM_INFO
	.align		4
.L_19:
        /*0048*/ 	.byte	0x04, 0x17
        /*004a*/ 	.short	(.L_21 - .L_20)
.L_20:
        /*004c*/ 	.word	0x00000000
        /*0050*/ 	.short	0x0002
        /*0052*/ 	.short	0x0010
        /*0054*/ 	.byte	0x00, 0xf4, 0x21, 0x00


	//----- nvinfo : EIATTR_KPARAM_INFO
	.align		4
.L_21:
        /*0058*/ 	.byte	0x04, 0x17
        /*005a*/ 	.short	(.L_23 - .L_22)
.L_22:
        /*005c*/ 	.word	0x00000000
        /*0060*/ 	.short	0x0001
        /*0062*/ 	.short	0x0008
        /*0064*/ 	.byte	0x00, 0xf4, 0x21, 0x00


	//----- nvinfo : EIATTR_KPARAM_INFO
	.align		4
.L_23:
        /*0068*/ 	.byte	0x04, 0x17
        /*006a*/ 	.short	(.L_25 - .L_24)
.L_24:
        /*006c*/ 	.word	0x00000000
        /*0070*/ 	.short	0x0000
        /*0072*/ 	.short	0x0000
        /*0074*/ 	.byte	0x00, 0xf4, 0x21, 0x00


	//----- nvinfo : EIATTR_SPARSE_MMA_MASK
	.align		4
.L_25:
        /*0078*/ 	.byte	0x03, 0x50
        /*007a*/ 	.short	0x0000


	//----- nvinfo : EIATTR_MAXREG_COUNT
	.align		4
        /*007c*/ 	.byte	0x03, 0x1b
        /*007e*/ 	.short	0x00ff


	//----- nvinfo : EIATTR_EXIT_INSTR_OFFSETS
	.align		4
        /*0080*/ 	.byte	0x04, 0x1c
        /*0082*/ 	.short	(.L_27 - .L_26)


	//   ....[0]....
.L_26:
        /*0084*/ 	.word	0x00000420


	//   ....[1]....
        /*0088*/ 	.word	0x00000440


	//----- nvinfo : EIATTR_REQNTID
	.align		4
.L_27:
        /*008c*/ 	.byte	0x04, 0x10
        /*008e*/ 	.short	(.L_29 - .L_28)
.L_28:
        /*0090*/ 	.word	0x00000080
        /*0094*/ 	.word	0x00000001
        /*0098*/ 	.word	0x00000001


	//----- nvinfo : EIATTR_CBANK_PARAM_SIZE
	.align		4
.L_29:
        /*009c*/ 	.byte	0x03, 0x19
        /*009e*/ 	.short	0x0034


	//----- nvinfo : EIATTR_PARAM_CBANK
	.align		4
        /*00a0*/ 	.byte	0x04, 0x0a
        /*00a2*/ 	.short	(.L_31 - .L_30)
	.align		4
.L_30:
        /*00a4*/ 	.word	index@(.nv.constant0.triton_poi_fused__native_batch_norm_legit_no_training_relu_18)
        /*00a8*/ 	.short	0x0210
        /*00aa*/ 	.short	0x0034


	//----- nvinfo : EIATTR_SW_WAR
	.align		4
.L_31:
        /*00ac*/ 	.byte	0x04, 0x36
        /*00ae*/ 	.short	(.L_33 - .L_32)
.L_32:
        /*00b0*/ 	.word	0x00000008
.L_33:


//--------------------- .nv.callgraph             --------------------------
	.section	.nv.callgraph,"",@"SHT_CUDA_CALLGRAPH"
	.align	4
	.sectionentsize	8
	.align		4
        /*0000*/ 	.word	0x00000000
	.align		4
        /*0004*/ 	.word	0xffffffff
	.align		4
        /*0008*/ 	.word	0x00000000
	.align		4
        /*000c*/ 	.word	0xfffffffe
	.align		4
        /*0010*/ 	.word	0x00000000
	.align		4
        /*0014*/ 	.word	0xfffffffd
	.align		4
        /*0018*/ 	.word	0x00000000
	.align		4
        /*001c*/ 	.word	0xfffffffc


//--------------------- .nv.constant4             --------------------------
	.section	.nv.constant4,"a",@progbits
	.align	8
	.align		8
.nv.constant4:
        /*0000*/ 	.dword	_$_str
	.align		8
        /*0008*/ 	.dword	_$_str_$_2


//--------------------- .text.triton_poi_fused__native_batch_norm_legit_no_training_relu_18 --------------------------
	.section	.text.triton_poi_fused__native_batch_norm_legit_no_training_relu_18,"ax",@progbits
	.align	128
        .global         triton_poi_fused__native_batch_norm_legit_no_training_relu_18
        .type           triton_poi_fused__native_batch_norm_legit_no_training_relu_18,@function
        .size           triton_poi_fused__native_batch_norm_legit_no_training_relu_18,(.L_x_1 - triton_poi_fused__native_batch_norm_legit_no_training_relu_18)
        .other          triton_poi_fused__native_batch_norm_legit_no_training_relu_18,@"STO_CUDA_ENTRY STV_DEFAULT"
triton_poi_fused__native_batch_norm_legit_no_training_relu_18:
.text.triton_poi_fused__native_batch_norm_legit_no_training_relu_18:
[----:B------:R-:W0:Y:S01]  /*0000*/  LDC R1, c[0x0][0x28] ;  /* 0x00000a00ff017b82 */ /* 0x000e220000000800 */
[----:B------:R-:W1:Y:S01]  /*0010*/  S2R R0, SR_TID.X ;  /* 0x0000000000007919 */ /* 0x000e620000002100 */
[----:B------:R-:W-:-:S06]  /*0020*/  HFMA2.MMA R2, -RZ, RZ, 0, 0 ;  /* 0x00000000ff027435 */ /* 0x000fcc00000001ff */
[----:B------:R-:W2:Y:S01]  /*0030*/  LDC.64 R10, c[0x0][0x220] ;  /* 0x00008800ff0a7b82 */ /* 0x000ea20000000a00 */
[----:B------:R-:W-:Y:S01]  /*0040*/  ULDC.64 UR4, c[0x0][0x208] ;  /* 0x0000820000047ab9 */ /* 0x000fe20000000a00 */
[----:B------:R-:W3:Y:S06]  /*0050*/  S2R R3, SR_CTAID.X ;  /* 0x0000000000037919 */ /* 0x000eec0000002500 */
[----:B------:R-:W4:Y:S08]  /*0060*/  LDC.64 R14, c[0x0][0x210] ;  /* 0x00008400ff0e7b82 */ /* 0x000f300000000a00 */
[----:B------:R-:W5:Y:S08]  /*0070*/  LDC.64 R16, c[0x0][0x218] ;  /* 0x00008600ff107b82 */ /* 0x000f700000000a00 */
[----:B------:R-:W5:Y:S01]  /*0080*/  LDC.64 R18, c[0x0][0x228] ;  /* 0x00008a00ff127b82 */ /* 0x000f620000000a00 */
[----:B-1----:R-:W-:-:S07]  /*0090*/  SHF.L.U32 R0, R0, 0x1, RZ ;  /* 0x0000000100007819 */ /* 0x002fce00000006ff */
[----:B------:R-:W1:Y:S01]  /*00a0*/  LDC.64 R20, c[0x0][0x230] ;  /* 0x00008c00ff147b82 */ /* 0x000e620000000a00 */
[----:B------:R-:W-:-:S04]  /*00b0*/  LOP3.LUT R0, R0, 0xfe, RZ, 0xc0, !PT ;  /* 0x000000fe00007812 */ /* 0x000fc800078ec0ff */
[----:B---3--:R-:W-:-:S04]  /*00c0*/  LEA R3, R3, R0, 0x8 ;  /* 0x0000000003037211 */ /* 0x008fc800078e40ff */
[C---:B------:R-:W-:Y:S01]  /*00d0*/  ISETP.GE.AND P0, PT, R3.reuse, 0xb600, PT ;  /* 0x0000b6000300780c */ /* 0x040fe20003f06270 */
[----:B------:R-:W-:-:S05]  /*00e0*/  IMAD.HI R0, R3, -0x4bf4bf4b, R2 ;  /* 0xb40b40b503007827 */ /* 0x000fca00078e0202 */
[----:B------:R-:W-:-:S04]  /*00f0*/  SHF.R.U32.HI R5, RZ, 0x1f, R0 ;  /* 0x0000001fff057819 */ /* 0x000fc80000011600 */
[----:B------:R-:W-:-:S05]  /*0100*/  LEA.HI.SX32 R5, R0, R5, 0x17 ;  /* 0x0000000500057211 */ /* 0x000fca00078fbaff */
[----:B------:R-:W-:Y:S01]  /*0110*/  IMAD R13, R5, -0x2d8, R3 ;  /* 0xfffffd28050d7824 */ /* 0x000fe200078e0203 */
[----:B------:R-:W-:-:S03]  /*0120*/  CS2R R4, SRZ ;  /* 0x0000000000047805 */ /* 0x000fc6000001ff00 */
[----:B--2---:R-:W-:-:S05]  /*0130*/  IMAD.WIDE R10, R13, 0x4, R10 ;  /* 0x000000040d0a7825 */ /* 0x004fca00078e020a */
[----:B------:R2:W3:Y:S01]  /*0140*/  @!P0 LDG.E.EL.64 R4, desc[UR4][R10.64] ;  /* 0x000000040a048981 */ /* 0x0004e2000c2e1b00 */
[----:B------:R-:W-:Y:S02]  /*0150*/  CS2R R6, SRZ ;  /* 0x0000000000067805 */ /* 0x000fe4000001ff00 */
[----:B------:R-:W-:Y:S01]  /*0160*/  CS2R R8, SRZ ;  /* 0x0000000000087805 */ /* 0x000fe2000001ff00 */
[----:B----4-:R-:W-:-:S04]  /*0170*/  IMAD.WIDE R14, R3, 0x4, R14 ;  /* 0x00000004030e7825 */ /* 0x010fc800078e020e */
[C---:B-----5:R-:W-:Y:S01]  /*0180*/  IMAD.WIDE R16, R13.reuse, 0x4, R16 ;  /* 0x000000040d107825 */ /* 0x060fe200078e0210 */
[----:B------:R-:W4:Y:S01]  /*0190*/  @!P0 LDG.E.64 R6, desc[UR4][R14.64] ;  /* 0x000000040e068981 */ /* 0x000f22000c1e1b00 */
[----:B--2---:R-:W-:Y:S02]  /*01a0*/  CS2R R10, SRZ ;  /* 0x00000000000a7805 */ /* 0x004fe4000001ff00 */
[C---:B0-----:R-:W-:Y:S01]  /*01b0*/  IMAD.WIDE R18, R13.reuse, 0x4, R18 ;  /* 0x000000040d127825 */ /* 0x041fe200078e0212 */
[----:B------:R0:W4:Y:S03]  /*01c0*/  @!P0 LDG.E.EL.64 R8, desc[UR4][R16.64] ;  /* 0x0000000410088981 */ /* 0x000126000c2e1b00 */
[----:B-1----:R-:W-:Y:S01]  /*01d0*/  IMAD.WIDE R20, R13, 0x4, R20 ;  /* 0x000000040d147825 */ /* 0x002fe200078e0214 */
[----:B------:R-:W-:-:S04]  /*01e0*/  CS2R R12, SRZ ;  /* 0x00000000000c7805 */ /* 0x000fc8000001ff00 */
[----:B------:R-:W2:Y:S04]  /*01f0*/  @!P0 LDG.E.EL.64 R10, desc[UR4][R20.64] ;  /* 0x00000004140a8981 */ /* 0x000ea8000c2e1b00 */
[----:B------:R-:W2:Y:S01]  /*0200*/  @!P0 LDG.E.EL.64 R12, desc[UR4][R18.64] ;  /* 0x00000004120c8981 */ /* 0x000ea2000c2e1b00 */
[----:B0-----:R-:W-:Y:S01]  /*0210*/  MOV R17, 0x3e800000 ;  /* 0x3e80000000117802 */ /* 0x001fe20000000f00 */
[----:B---3--:R-:W-:Y:S01]  /*0220*/  FADD R4, R4, 9.9999997473787516356e-06 ;  /* 0x3727c5ac04047421 */ /* 0x008fe20000000000 */
[----:B------:R-:W-:-:S03]  /*0230*/  FADD R5, R5, 9.9999997473787516356e-06 ;  /* 0x3727c5ac05057421 */ /* 0x000fc60000000000 */
[----:B------:R-:W0:Y:S08]  /*0240*/  MUFU.SQRT R0, R4 ;  /* 0x0000000400007308 */ /* 0x000e300000002000 */
[----:B------:R1:W3:Y:S01]  /*0250*/  MUFU.SQRT R2, R5 ;  /* 0x0000000500027308 */ /* 0x0002e20000002000 */
[C---:B0-----:R-:W-:Y:S02]  /*0260*/  FSETP.GT.AND P1, PT, R0.reuse, 8.50705917302346158658e+37, PT ;  /* 0x7e8000000000780b */ /* 0x041fe40003f24000 */
[----:B------:R-:W-:Y:S01]  /*0270*/  FSETP.GEU.AND P3, PT, R0, 1.175494350822287508e-38, PT ;  /* 0x008000000000780b */ /* 0x000fe20003f6e000 */
[----:B-1----:R-:W0:Y:S01]  /*0280*/  LDC.64 R4, c[0x0][0x238] ;  /* 0x00008e00ff047b82 */ /* 0x002e220000000a00 */
[----:B---3--:R-:W-:-:S02]  /*0290*/  FSETP.GT.AND P2, PT, R2, 8.50705917302346158658e+37, PT ;  /* 0x7e8000000200780b */ /* 0x008fc40003f44000 */
[----:B------:R-:W-:-:S07]  /*02a0*/  FSETP.GEU.AND P4, PT, R2, 1.175494350822287508e-38, PT ;  /* 0x008000000200780b */ /* 0x000fce0003f8e000 */
[----:B------:R-:W-:-:S04]  /*02b0*/  @P1 FMUL R0, R0, 0.25 ;  /* 0x3e80000000001820 */ /* 0x000fc80000400000 */
[----:B------:R-:W-:Y:S01]  /*02c0*/  @!P3 FMUL R0, R0, 16777216 ;  /* 0x4b8000000000b820 */ /* 0x000fe20000400000 */
[----:B------:R-:W-:-:S04]  /*02d0*/  @P2 FMUL R2, R2, 0.25 ;  /* 0x3e80000002022820 */ /* 0x000fc80000400000 */
[----:B------:R-:W-:Y:S01]  /*02e0*/  @!P4 FMUL R2, R2, 16777216 ;  /* 0x4b8000000202c820 */ /* 0x000fe20000400000 */
[----:B------:R-:W1:Y:S01]  /*02f0*/  MUFU.RCP R0, R0 ;  /* 0x0000000000007308 */ /* 0x000e620000001000 */
[----:B------:R-:W-:-:S07]  /*0300*/  FSEL R15, R17, 1, P1 ;  /* 0x3f800000110f7808 */ /* 0x000fce0000800000 */
[----:B------:R-:W3:Y:S01]  /*0310*/  MUFU.RCP R2, R2 ;  /* 0x0000000200027308 */ /* 0x000ee20000001000 */
[----:B------:R-:W-:Y:S01]  /*0320*/  FSEL R17, R17, 1, P2 ;  /* 0x3f80000011117808 */ /* 0x000fe20001000000 */
[----:B------:R-:W-:-:S04]  /*0330*/  @!P3 FMUL R15, R15, 16777216 ;  /* 0x4b8000000f0fb820 */ /* 0x000fc80000400000 */
[----:B------:R-:W-:Y:S01]  /*0340*/  @!P4 FMUL R17, R17, 16777216 ;  /* 0x4b8000001111c820 */ /* 0x000fe20000400000 */
[----:B-1----:R-:W-:Y:S01]  /*0350*/  FMUL R15, R0, R15 ;  /* 0x0000000f000f7220 */ /* 0x002fe20000400000 */
[----:B----4-:R-:W-:Y:S01]  /*0360*/  FADD R7, -R9, R7 ;  /* 0x0000000709077221 */ /* 0x010fe20000000100 */
[----:B------:R-:W-:Y:S01]  /*0370*/  FADD R6, -R8, R6 ;  /* 0x0000000608067221 */ /* 0x000fe20000000100 */
[----:B---3--:R-:W-:-:S03]  /*0380*/  FMUL R0, R2, R17 ;  /* 0x0000001102007220 */ /* 0x008fc60000400000 */
[----:B------:R-:W-:Y:S01]  /*0390*/  FMUL R15, R6, R15 ;  /* 0x0000000f060f7220 */ /* 0x000fe20000400000 */
[----:B------:R-:W-:-:S03]  /*03a0*/  FMUL R0, R7, R0 ;  /* 0x0000000007007220 */ /* 0x000fc60000400000 */
[----:B--2---:R-:W-:Y:S01]  /*03b0*/  FFMA R10, R15, R12, R10 ;  /* 0x0000000c0f0a7223 */ /* 0x004fe2000000000a */
[----:B------:R-:W-:-:S04]  /*03c0*/  FFMA R0, R0, R13, R11 ;  /* 0x0000000d00007223 */ /* 0x000fc8000000000b */
[----:B------:R-:W-:Y:S02]  /*03d0*/  FSETP.GEU.AND P1, PT, R10, RZ, PT ;  /* 0x000000ff0a00720b */ /* 0x000fe40003f2e000 */
[----:B------:R-:W-:Y:S01]  /*03e0*/  FSETP.GEU.AND P2, PT, R0, RZ, PT ;  /* 0x000000ff0000720b */ /* 0x000fe20003f4e000 */
[----:B0-----:R-:W-:Y:S01]  /*03f0*/  IMAD.WIDE R4, R3, 0x4, R4 ;  /* 0x0000000403047825 */ /* 0x001fe200078e0204 */
[----:B------:R-:W-:Y:S02]  /*0400*/  FSEL R10, R10, RZ, P1 ;  /* 0x000000ff0a0a7208 */ /* 0x000fe40000800000 */
[----:B------:R-:W-:Y:S01]  /*0410*/  FSEL R11, R0, RZ, P2 ;  /* 0x000000ff000b7208 */ /* 0x000fe20001000000 */
[----:B------:R-:W-:Y:S08]  /*0420*/  @P0 EXIT ;  /* 0x000000000000094d */ /* 0x000ff00003800000 */
[----:B------:R-:W-:Y:S01]  /*0430*/  STG.E.64 desc[UR4][R4.64], R10 ;  /* 0x0000000a04007986 */ /* 0x000fe2000c101b04 */
[----:B------:R-:W-:Y:S05]  /*0440*/  EXIT ;  /* 0x000000000000794d */ /* 0x000fea0003800000 */
.L_x_0:
[----:B------:R-:W-:-:S00]  /*0450*/  BRA `(.L_x_0) ;  /* 0xfffffffc00fc7947 */ /* 0x000fc0000383ffff */
[----:B------:R-:W-:-:S00]  /*0460*/  NOP ;  /* 0x0000000000007918 */ /* 0x000fc00000000000 */
        /* <DEDUP_REMOVED lines=9> */
.L_x_1:


//--------------------- .nv.global.init           --------------------------
	.section	.nv.global.init,"aw",@progbits
.nv.global.init:
	.type		_$_str,@object
	.size		_$_str,(_$_str_$_2 - _$_str)
_$_str:
        /*0000*/ 	.byte	0x5f, 0x5f, 0x43, 0x55, 0x44, 0x41, 0x5f, 0x46, 0x54, 0x5a, 0x00
	.type		_$_str_$_2,@object
	.size		_$_str_$_2,(.L_1 - _$_str_$_2)
_$_str_$_2:
        /*000b*/ 	.byte	0x5f, 0x5f, 0x43, 0x55, 0x44, 0x41, 0x5f, 0x50, 0x52, 0x45, 0x43, 0x5f, 0x53, 0x51, 0x52, 0x54
        /*001b*/ 	.byte	0x00
.L_1:


//--------------------- .nv.constant0.triton_poi_fused__native_batch_norm_legit_no_training_relu_18 --------------------------
	.section	.nv.constant0.triton_poi_fused__native_batch_norm_legit_no_training_relu_18,"a",@progbits
	.sectionflags	@""
	.align	4
.nv.constant0.triton_poi_fused__native_batch_norm_legit_no_training_relu_18:
	.zero		580
